//
// Generated by NVIDIA NVVM Compiler
//
// Compiler Build ID: CL-36424714
// Cuda compilation tools, release 13.0, V13.0.88
// Based on NVVM 20.0.0
//

.version 9.0
.target sm_100
.address_size 64

	// .globl	_Z12MatMulkernelIfLi2EEvPT_S1_S1_iii
.global .attribute(.managed) .align 4 .b8 A[128];
.global .attribute(.managed) .align 4 .b8 B[192];
.global .attribute(.managed) .align 4 .b8 C[96];
// _ZZ12MatMulkernelIfLi2EEvPT_S1_S1_iiiE3Ash has been demoted
// _ZZ12MatMulkernelIfLi2EEvPT_S1_S1_iiiE3Bsh has been demoted

.visible .entry _Z12MatMulkernelIfLi2EEvPT_S1_S1_iii(
	.param .u64 .ptr .align 1 _Z12MatMulkernelIfLi2EEvPT_S1_S1_iii_param_0,
	.param .u64 .ptr .align 1 _Z12MatMulkernelIfLi2EEvPT_S1_S1_iii_param_1,
	.param .u64 .ptr .align 1 _Z12MatMulkernelIfLi2EEvPT_S1_S1_iii_param_2,
	.param .u32 _Z12MatMulkernelIfLi2EEvPT_S1_S1_iii_param_3,
	.param .u32 _Z12MatMulkernelIfLi2EEvPT_S1_S1_iii_param_4,
	.param .u32 _Z12MatMulkernelIfLi2EEvPT_S1_S1_iii_param_5
)
{
	.reg .pred 	%p<10>;
	.reg .b32 	%r<130>;
	.reg .b32 	%f<143>;
	.reg .b64 	%rd<48>;
	// demoted variable
	.shared .align 4 .b8 _ZZ12MatMulkernelIfLi2EEvPT_S1_S1_iiiE3Ash[16];
	// demoted variable
	.shared .align 4 .b8 _ZZ12MatMulkernelIfLi2EEvPT_S1_S1_iiiE3Bsh[16];
	ld.param.u64 	%rd4, [_Z12MatMulkernelIfLi2EEvPT_S1_S1_iii_param_0];
	ld.param.u64 	%rd5, [_Z12MatMulkernelIfLi2EEvPT_S1_S1_iii_param_1];
	ld.param.u32 	%r50, [_Z12MatMulkernelIfLi2EEvPT_S1_S1_iii_param_4];
	ld.param.u32 	%r51, [_Z12MatMulkernelIfLi2EEvPT_S1_S1_iii_param_5];
	cvta.to.global.u64 	%rd1, %rd5;
	cvta.to.global.u64 	%rd2, %rd4;
	mov.u32 	%r1, %ctaid.y;
	mov.u32 	%r2, %ctaid.x;
	mov.u32 	%r3, %tid.y;
	mov.u32 	%r4, %tid.x;
	shr.u32 	%r52, %r50, 31;
	add.s32 	%r53, %r50, %r52;
	shr.s32 	%r5, %r53, 1;
	setp.lt.s32 	%p1, %r50, 2;
	mov.f32 	%f142, 0f00000000;
	@%p1 bra 	$L__BB0_12;
	shl.b32 	%r55, %r1, 1;
	add.s32 	%r56, %r55, %r3;
	mad.lo.s32 	%r6, %r50, %r56, %r4;
	shl.b32 	%r57, %r3, 3;
	mov.u32 	%r58, _ZZ12MatMulkernelIfLi2EEvPT_S1_S1_iiiE3Ash;
	add.s32 	%r7, %r58, %r57;
	shl.b32 	%r8, %r2, 1;
	mov.u32 	%r59, _ZZ12MatMulkernelIfLi2EEvPT_S1_S1_iiiE3Bsh;
	add.s32 	%r60, %r59, %r57;
	shl.b32 	%r61, %r4, 2;
	add.s32 	%r9, %r60, %r61;
	add.s32 	%r62, %r5, -1;
	setp.lt.u32 	%p2, %r62, 7;
	mov.f32 	%f142, 0f00000000;
	mov.b32 	%r128, 0;
	@%p2 bra 	$L__BB0_4;
	and.b32  	%r63, %r5, 1073741816;
	neg.s32 	%r126, %r63;
	add.s32 	%r64, %r3, 14;
	mad.lo.s32 	%r65, %r51, %r64, %r4;
	add.s32 	%r124, %r65, %r8;
	add.s32 	%r66, %r3, 12;
	mad.lo.s32 	%r67, %r51, %r66, %r4;
	add.s32 	%r123, %r67, %r8;
	add.s32 	%r68, %r3, 10;
	mad.lo.s32 	%r69, %r51, %r68, %r4;
	add.s32 	%r122, %r69, %r8;
	add.s32 	%r70, %r3, 8;
	mad.lo.s32 	%r71, %r51, %r70, %r4;
	add.s32 	%r121, %r71, %r8;
	add.s32 	%r72, %r3, 6;
	mad.lo.s32 	%r73, %r51, %r72, %r4;
	add.s32 	%r120, %r73, %r8;
	add.s32 	%r74, %r3, 4;
	mad.lo.s32 	%r75, %r51, %r74, %r4;
	add.s32 	%r119, %r75, %r8;
	add.s32 	%r76, %r3, 2;
	mad.lo.s32 	%r77, %r51, %r76, %r4;
	add.s32 	%r118, %r77, %r8;
	mad.lo.s32 	%r78, %r3, %r51, %r4;
	add.s32 	%r117, %r78, %r8;
	mov.f32 	%f142, 0f00000000;
	mov.u32 	%r125, %r6;
$L__BB0_3:
	.pragma "nounroll";
	and.b32  	%r128, %r5, 1073741816;
	mul.wide.s32 	%rd6, %r125, 4;
	add.s64 	%rd7, %rd2, %rd6;
	ld.global.f32 	%f17, [%rd7];
	shl.b32 	%r79, %r4, 2;
	add.s32 	%r80, %r7, %r79;
	st.shared.f32 	[%r80], %f17;
	mul.wide.s32 	%rd8, %r117, 4;
	add.s64 	%rd9, %rd1, %rd8;
	ld.global.f32 	%f18, [%rd9];
	st.shared.f32 	[%r9], %f18;
	bar.sync 	0;
	ld.shared.f32 	%f19, [%r7];
	mov.u32 	%r81, _ZZ12MatMulkernelIfLi2EEvPT_S1_S1_iiiE3Bsh;
	add.s32 	%r82, %r81, %r79;
	ld.shared.f32 	%f20, [%r82];
	fma.rn.f32 	%f21, %f19, %f20, %f142;
	ld.shared.f32 	%f22, [%r7+4];
	ld.shared.f32 	%f23, [%r82+8];
	fma.rn.f32 	%f24, %f22, %f23, %f21;
	bar.sync 	0;
	ld.global.f32 	%f25, [%rd7+8];
	st.shared.f32 	[%r80], %f25;
	mul.wide.s32 	%rd10, %r118, 4;
	add.s64 	%rd11, %rd1, %rd10;
	ld.global.f32 	%f26, [%rd11];
	st.shared.f32 	[%r9], %f26;
	bar.sync 	0;
	ld.shared.f32 	%f27, [%r7];
	ld.shared.f32 	%f28, [%r82];
	fma.rn.f32 	%f29, %f27, %f28, %f24;
	ld.shared.f32 	%f30, [%r7+4];
	ld.shared.f32 	%f31, [%r82+8];
	fma.rn.f32 	%f32, %f30, %f31, %f29;
	bar.sync 	0;
	ld.global.f32 	%f33, [%rd7+16];
	st.shared.f32 	[%r80], %f33;
	mul.wide.s32 	%rd12, %r119, 4;
	add.s64 	%rd13, %rd1, %rd12;
	ld.global.f32 	%f34, [%rd13];
	st.shared.f32 	[%r9], %f34;
	bar.sync 	0;
	ld.shared.f32 	%f35, [%r7];
	ld.shared.f32 	%f36, [%r82];
	fma.rn.f32 	%f37, %f35, %f36, %f32;
	ld.shared.f32 	%f38, [%r7+4];
	ld.shared.f32 	%f39, [%r82+8];
	fma.rn.f32 	%f40, %f38, %f39, %f37;
	bar.sync 	0;
	ld.global.f32 	%f41, [%rd7+24];
	st.shared.f32 	[%r80], %f41;
	mul.wide.s32 	%rd14, %r120, 4;
	add.s64 	%rd15, %rd1, %rd14;
	ld.global.f32 	%f42, [%rd15];
	st.shared.f32 	[%r9], %f42;
	bar.sync 	0;
	ld.shared.f32 	%f43, [%r7];
	ld.shared.f32 	%f44, [%r82];
	fma.rn.f32 	%f45, %f43, %f44, %f40;
	ld.shared.f32 	%f46, [%r7+4];
	ld.shared.f32 	%f47, [%r82+8];
	fma.rn.f32 	%f48, %f46, %f47, %f45;
	bar.sync 	0;
	ld.global.f32 	%f49, [%rd7+32];
	st.shared.f32 	[%r80], %f49;
	mul.wide.s32 	%rd16, %r121, 4;
	add.s64 	%rd17, %rd1, %rd16;
	ld.global.f32 	%f50, [%rd17];
	st.shared.f32 	[%r9], %f50;
	bar.sync 	0;
	ld.shared.f32 	%f51, [%r7];
	ld.shared.f32 	%f52, [%r82];
	fma.rn.f32 	%f53, %f51, %f52, %f48;
	ld.shared.f32 	%f54, [%r7+4];
	ld.shared.f32 	%f55, [%r82+8];
	fma.rn.f32 	%f56, %f54, %f55, %f53;
	bar.sync 	0;
	ld.global.f32 	%f57, [%rd7+40];
	st.shared.f32 	[%r80], %f57;
	mul.wide.s32 	%rd18, %r122, 4;
	add.s64 	%rd19, %rd1, %rd18;
	ld.global.f32 	%f58, [%rd19];
	st.shared.f32 	[%r9], %f58;
	bar.sync 	0;
	ld.shared.f32 	%f59, [%r7];
	ld.shared.f32 	%f60, [%r82];
	fma.rn.f32 	%f61, %f59, %f60, %f56;
	ld.shared.f32 	%f62, [%r7+4];
	ld.shared.f32 	%f63, [%r82+8];
	fma.rn.f32 	%f64, %f62, %f63, %f61;
	bar.sync 	0;
	ld.global.f32 	%f65, [%rd7+48];
	st.shared.f32 	[%r80], %f65;
	mul.wide.s32 	%rd20, %r123, 4;
	add.s64 	%rd21, %rd1, %rd20;
	ld.global.f32 	%f66, [%rd21];
	st.shared.f32 	[%r9], %f66;
	bar.sync 	0;
	ld.shared.f32 	%f67, [%r7];
	ld.shared.f32 	%f68, [%r82];
	fma.rn.f32 	%f69, %f67, %f68, %f64;
	ld.shared.f32 	%f70, [%r7+4];
	ld.shared.f32 	%f71, [%r82+8];
	fma.rn.f32 	%f72, %f70, %f71, %f69;
	bar.sync 	0;
	ld.global.f32 	%f73, [%rd7+56];
	st.shared.f32 	[%r80], %f73;
	mul.wide.s32 	%rd22, %r124, 4;
	add.s64 	%rd23, %rd1, %rd22;
	ld.global.f32 	%f74, [%rd23];
	st.shared.f32 	[%r9], %f74;
	bar.sync 	0;
	ld.shared.f32 	%f75, [%r7];
	ld.shared.f32 	%f76, [%r82];
	fma.rn.f32 	%f77, %f75, %f76, %f72;
	ld.shared.f32 	%f78, [%r7+4];
	ld.shared.f32 	%f79, [%r82+8];
	fma.rn.f32 	%f142, %f78, %f79, %f77;
	bar.sync 	0;
	add.s32 	%r126, %r126, 8;
	add.s32 	%r125, %r125, 16;
	shl.b32 	%r83, %r51, 4;
	add.s32 	%r124, %r124, %r83;
	add.s32 	%r123, %r123, %r83;
	add.s32 	%r122, %r122, %r83;
	add.s32 	%r121, %r121, %r83;
	add.s32 	%r120, %r120, %r83;
	add.s32 	%r119, %r119, %r83;
	add.s32 	%r118, %r118, %r83;
	add.s32 	%r117, %r117, %r83;
	setp.ne.s32 	%p3, %r126, 0;
	@%p3 bra 	$L__BB0_3;
$L__BB0_4:
	and.b32  	%r41, %r5, 7;
	setp.eq.s32 	%p4, %r41, 0;
	@%p4 bra 	$L__BB0_12;
	shl.b32 	%r84, %r4, 2;
	add.s32 	%r42, %r7, %r84;
	mov.u32 	%r85, _ZZ12MatMulkernelIfLi2EEvPT_S1_S1_iiiE3Bsh;
	add.s32 	%r43, %r85, %r84;
	and.b32  	%r44, %r5, 3;
	setp.lt.u32 	%p5, %r41, 4;
	@%p5 bra 	$L__BB0_7;
	shl.b32 	%r86, %r128, 1;
	add.s32 	%r87, %r6, %r86;
	mul.wide.s32 	%rd24, %r87, 4;
	add.s64 	%rd25, %rd2, %rd24;
	ld.global.f32 	%f81, [%rd25];
	st.shared.f32 	[%r42], %f81;
	add.s32 	%r88, %r86, %r3;
	add.s32 	%r90, %r8, %r4;
	mad.lo.s32 	%r91, %r88, %r51, %r90;
	mul.wide.s32 	%rd26, %r91, 4;
	add.s64 	%rd27, %rd1, %rd26;
	ld.global.f32 	%f82, [%rd27];
	st.shared.f32 	[%r9], %f82;
	bar.sync 	0;
	ld.shared.f32 	%f83, [%r7];
	ld.shared.f32 	%f84, [%r43];
	fma.rn.f32 	%f85, %f83, %f84, %f142;
	ld.shared.f32 	%f86, [%r7+4];
	ld.shared.f32 	%f87, [%r43+8];
	fma.rn.f32 	%f88, %f86, %f87, %f85;
	bar.sync 	0;
	ld.global.f32 	%f89, [%rd25+8];
	st.shared.f32 	[%r42], %f89;
	add.s32 	%r92, %r88, 2;
	mad.lo.s32 	%r93, %r92, %r51, %r90;
	mul.wide.s32 	%rd28, %r93, 4;
	add.s64 	%rd29, %rd1, %rd28;
	ld.global.f32 	%f90, [%rd29];
	st.shared.f32 	[%r9], %f90;
	bar.sync 	0;
	ld.shared.f32 	%f91, [%r7];
	ld.shared.f32 	%f92, [%r43];
	fma.rn.f32 	%f93, %f91, %f92, %f88;
	ld.shared.f32 	%f94, [%r7+4];
	ld.shared.f32 	%f95, [%r43+8];
	fma.rn.f32 	%f96, %f94, %f95, %f93;
	bar.sync 	0;
	ld.global.f32 	%f97, [%rd25+16];
	st.shared.f32 	[%r42], %f97;
	add.s32 	%r94, %r88, 4;
	mad.lo.s32 	%r95, %r94, %r51, %r90;
	mul.wide.s32 	%rd30, %r95, 4;
	add.s64 	%rd31, %rd1, %rd30;
	ld.global.f32 	%f98, [%rd31];
	st.shared.f32 	[%r9], %f98;
	bar.sync 	0;
	ld.shared.f32 	%f99, [%r7];
	ld.shared.f32 	%f100, [%r43];
	fma.rn.f32 	%f101, %f99, %f100, %f96;
	ld.shared.f32 	%f102, [%r7+4];
	ld.shared.f32 	%f103, [%r43+8];
	fma.rn.f32 	%f104, %f102, %f103, %f101;
	bar.sync 	0;
	ld.global.f32 	%f105, [%rd25+24];
	st.shared.f32 	[%r42], %f105;
	add.s32 	%r96, %r88, 6;
	mad.lo.s32 	%r97, %r96, %r51, %r90;
	mul.wide.s32 	%rd32, %r97, 4;
	add.s64 	%rd33, %rd1, %rd32;
	ld.global.f32 	%f106, [%rd33];
	st.shared.f32 	[%r9], %f106;
	bar.sync 	0;
	ld.shared.f32 	%f107, [%r7];
	ld.shared.f32 	%f108, [%r43];
	fma.rn.f32 	%f109, %f107, %f108, %f104;
	ld.shared.f32 	%f110, [%r7+4];
	ld.shared.f32 	%f111, [%r43+8];
	fma.rn.f32 	%f142, %f110, %f111, %f109;
	bar.sync 	0;
	sub.s32 	%r98, %r86, %r128;
	add.s32 	%r128, %r98, 4;
$L__BB0_7:
	setp.eq.s32 	%p6, %r44, 0;
	@%p6 bra 	$L__BB0_12;
	add.s32 	%r47, %r8, %r4;
	setp.eq.s32 	%p7, %r44, 1;
	@%p7 bra 	$L__BB0_10;
	shl.b32 	%r100, %r128, 1;
	add.s32 	%r101, %r6, %r100;
	mul.wide.s32 	%rd34, %r101, 4;
	add.s64 	%rd35, %rd2, %rd34;
	ld.global.f32 	%f113, [%rd35];
	st.shared.f32 	[%r42], %f113;
	add.s32 	%r102, %r100, %r3;
	mad.lo.s32 	%r103, %r102, %r51, %r47;
	mul.wide.s32 	%rd36, %r103, 4;
	add.s64 	%rd37, %rd1, %rd36;
	ld.global.f32 	%f114, [%rd37];
	st.shared.f32 	[%r9], %f114;
	bar.sync 	0;
	ld.shared.f32 	%f115, [%r7];
	ld.shared.f32 	%f116, [%r43];
	fma.rn.f32 	%f117, %f115, %f116, %f142;
	ld.shared.f32 	%f118, [%r7+4];
	ld.shared.f32 	%f119, [%r43+8];
	fma.rn.f32 	%f120, %f118, %f119, %f117;
	bar.sync 	0;
	ld.global.f32 	%f121, [%rd35+8];
	st.shared.f32 	[%r42], %f121;
	add.s32 	%r104, %r102, 2;
	mad.lo.s32 	%r105, %r104, %r51, %r47;
	mul.wide.s32 	%rd38, %r105, 4;
	add.s64 	%rd39, %rd1, %rd38;
	ld.global.f32 	%f122, [%rd39];
	st.shared.f32 	[%r9], %f122;
	bar.sync 	0;
	ld.shared.f32 	%f123, [%r7];
	ld.shared.f32 	%f124, [%r43];
	fma.rn.f32 	%f125, %f123, %f124, %f120;
	ld.shared.f32 	%f126, [%r7+4];
	ld.shared.f32 	%f127, [%r43+8];
	fma.rn.f32 	%f142, %f126, %f127, %f125;
	bar.sync 	0;
	sub.s32 	%r106, %r100, %r128;
	add.s32 	%r128, %r106, 2;
$L__BB0_10:
	and.b32  	%r107, %r5, 1;
	setp.eq.b32 	%p8, %r107, 1;
	not.pred 	%p9, %p8;
	@%p9 bra 	$L__BB0_12;
	shl.b32 	%r108, %r128, 1;
	add.s32 	%r109, %r6, %r108;
	mul.wide.s32 	%rd40, %r109, 4;
	add.s64 	%rd41, %rd2, %rd40;
	ld.global.f32 	%f128, [%rd41];
	st.shared.f32 	[%r42], %f128;
	add.s32 	%r110, %r108, %r3;
	mad.lo.s32 	%r111, %r110, %r51, %r47;
	mul.wide.s32 	%rd42, %r111, 4;
	add.s64 	%rd43, %rd1, %rd42;
	ld.global.f32 	%f129, [%rd43];
	st.shared.f32 	[%r9], %f129;
	bar.sync 	0;
	ld.shared.f32 	%f130, [%r7];
	ld.shared.f32 	%f131, [%r43];
	fma.rn.f32 	%f132, %f130, %f131, %f142;
	ld.shared.f32 	%f133, [%r7+4];
	ld.shared.f32 	%f134, [%r43+8];
	fma.rn.f32 	%f142, %f133, %f134, %f132;
	bar.sync 	0;
$L__BB0_12:
	ld.param.u64 	%rd47, [_Z12MatMulkernelIfLi2EEvPT_S1_S1_iii_param_2];
	cvta.to.global.u64 	%rd44, %rd47;
	shl.b32 	%r112, %r2, 1;
	add.s32 	%r113, %r112, %r4;
	shl.b32 	%r114, %r1, 1;
	add.s32 	%r115, %r114, %r3;
	mad.lo.s32 	%r116, %r51, %r115, %r113;
	mul.wide.s32 	%rd45, %r116, 4;
	add.s64 	%rd46, %rd44, %rd45;
	st.global.f32 	[%rd46], %f142;
	ret;

}


// ===== COMPILED SASS (sm_100) =====

	.target	sm_100

	.elftype	@"ET_EXEC"


//--------------------- .note.nv.tkinfo           --------------------------
	.section	.note.nv.tkinfo,"",@"SHT_NOTE"
	.sectionflags	@"SHF_NOTE_NV_TKINFO"
	.tkinfo
        /*0018*/ 	.word	0x00000002
        /*0030*/ 	.string	""
        /*0030*/ 	.string	"ptxas"
        /*0030*/ 	.string	"Cuda compilation tools, release 13.0, V13.0.88"
        /*0030*/ 	.string	"Build cuda_13.0.r13.0/compiler.36424714_0"
        /*0030*/ 	.string	"-arch sm_100 -m 64 "



//--------------------- .note.nv.cuinfo           --------------------------
	.section	.note.nv.cuinfo,"",@"SHT_NOTE"
	.sectionflags	@"SHF_NOTE_NV_CUINFO"
        /*0018*/ 	.short	0x0002
        /*001a*/ 	.short	0x0064
        /*001c*/ 	.short	0x0082
	.zero		2


//--------------------- .nv.info                  --------------------------
	.section	.nv.info,"",@"SHT_CUDA_INFO"
	.align	4


	//----- nvinfo : EIATTR_REGCOUNT
	.align		4
        /*0000*/ 	.byte	0x04, 0x2f
        /*0002*/ 	.short	(.L_4 - .L_3)
	.align		4
.L_3:
        /*0004*/ 	.word	index@(_Z12MatMulkernelIfLi2EEvPT_S1_S1_iii)
        /*0008*/ 	.word	0x00000020


	//----- nvinfo : EIATTR_FRAME_SIZE
	.align		4
.L_4:
        /*000c*/ 	.byte	0x04, 0x11
        /*000e*/ 	.short	(.L_6 - .L_5)
	.align		4
.L_5:
        /*0010*/ 	.word	index@(_Z12MatMulkernelIfLi2EEvPT_S1_S1_iii)
        /*0014*/ 	.word	0x00000000


	//----- nvinfo : EIATTR_MIN_STACK_SIZE
	.align		4
.L_6:
        /*0018*/ 	.byte	0x04, 0x12
        /*001a*/ 	.short	(.L_8 - .L_7)
	.align		4
.L_7:
        /*001c*/ 	.word	index@(_Z12MatMulkernelIfLi2EEvPT_S1_S1_iii)
        /*0020*/ 	.word	0x00000000
.L_8:


//--------------------- .nv.compat                --------------------------
	.section	.nv.compat,"",@"SHT_CUDA_COMPAT_INFO"
	.align	4
        /*0000*/ 	.byte	0x02, 0x09, 0x00, 0x00, 0x02, 0x02, 0x01, 0x00, 0x02, 0x05, 0x05, 0x00, 0x03, 0x07, 0x01, 0x01
        /*0010*/ 	.byte	0x02, 0x03, 0x00, 0x00, 0x02, 0x06, 0x01, 0x00, 0x04, 0x0b, 0x08, 0x00, 0x09, 0x00, 0x00, 0x00
        /*0020*/ 	.byte	0x00, 0x00, 0x00, 0x00


//--------------------- .nv.info._Z12MatMulkernelIfLi2EEvPT_S1_S1_iii --------------------------
	.section	.nv.info._Z12MatMulkernelIfLi2EEvPT_S1_S1_iii,"",@"SHT_CUDA_INFO"
	.sectionflags	@""
	.align	4


	//----- nvinfo : EIATTR_CUDA_API_VERSION
	.align		4
        /*0000*/ 	.byte	0x04, 0x37
        /*0002*/ 	.short	(.L_10 - .L_9)
.L_9:
        /*0004*/ 	.word	0x00000082


	//----- nvinfo : EIATTR_KPARAM_INFO
	.align		4
.L_10:
        /*0008*/ 	.byte	0x04, 0x17
        /*000a*/ 	.short	(.L_12 - .L_11)
.L_11:
        /*000c*/ 	.word	0x00000000
        /*0010*/ 	.short	0x0005
        /*0012*/ 	.short	0x0020
        /*0014*/ 	.byte	0x00, 0xf0, 0x11, 0x00


	//----- nvinfo : EIATTR_KPARAM_INFO
	.align		4
.L_12:
        /*0018*/ 	.byte	0x04, 0x17
        /*001a*/ 	.short	(.L_14 - .L_13)
.L_13:
        /*001c*/ 	.word	0x00000000
        /*0020*/ 	.short	0x0004
        /*0022*/ 	.short	0x001c
        /*0024*/ 	.byte	0x00, 0xf0, 0x11, 0x00


	//----- nvinfo : EIATTR_KPARAM_INFO
	.align		4
.L_14:
        /*0028*/ 	.byte	0x04, 0x17
        /*002a*/ 	.short	(.L_16 - .L_15)
.L_15:
        /*002c*/ 	.word	0x00000000
        /*0030*/ 	.short	0x0003
        /*0032*/ 	.short	0x0018
        /*0034*/ 	.byte	0x00, 0xf0, 0x11, 0x00


	//----- nvinfo : EIATTR_KPARAM_INFO
	.align		4
.L_16:
        /*0038*/ 	.byte	0x04, 0x17
        /*003a*/ 	.short	(.L_18 - .L_17)
.L_17:
        /*003c*/ 	.word	0x00000000
        /*0040*/ 	.short	0x0002
        /*0042*/ 	.short	0x0010
        /*0044*/ 	.byte	0x00, 0xf5, 0x21, 0x00


	//----- nvinfo : EIATTR_KPARAM_INFO
	.align		4
.L_18:
        /*0048*/ 	.byte	0x04, 0x17
        /*004a*/ 	.short	(.L_20 - .L_19)
.L_19:
        /*004c*/ 	.word	0x00000000
        /*0050*/ 	.short	0x0001
        /*0052*/ 	.short	0x0008
        /*0054*/ 	.byte	0x00, 0xf5, 0x21, 0x00


	//----- nvinfo : EIATTR_KPARAM_INFO
	.align		4
.L_20:
        /*0058*/ 	.byte	0x04, 0x17
        /*005a*/ 	.short	(.L_22 - .L_21)
.L_21:
        /*005c*/ 	.word	0x00000000
        /*0060*/ 	.short	0x0000
        /*0062*/ 	.short	0x0000
        /*0064*/ 	.byte	0x00, 0xf5, 0x21, 0x00


	//----- nvinfo : EIATTR_SPARSE_MMA_MASK
	.align		4
.L_22:
        /*0068*/ 	.byte	0x03, 0x50
        /*006a*/ 	.short	0x0000


	//----- nvinfo : EIATTR_MAXREG_COUNT
	.align		4
        /*006c*/ 	.byte	0x03, 0x1b
        /*006e*/ 	.short	0x00ff


	//----- nvinfo : EIATTR_NUM_BARRIERS
	.align		4
        /*0070*/ 	.byte	0x02, 0x4c
        /*0072*/ 	.byte	0x01
	.zero		1


	//----- nvinfo : EIATTR_MERCURY_ISA_VERSION
	.align		4
        /*0074*/ 	.byte	0x03, 0x5f
        /*0076*/ 	.short	0x0101


	//----- nvinfo : EIATTR_VRC_CTA_INIT_COUNT
	.align		4
        /*0078*/ 	.byte	0x02, 0x4a
	.zero		1
	.zero		1


	//----- nvinfo : EIATTR_EXIT_INSTR_OFFSETS
	.align		4
        /*007c*/ 	.byte	0x04, 0x1c
        /*007e*/ 	.short	(.L_24 - .L_23)


	//   ....[0]....
.L_23:
        /*0080*/ 	.word	0x00001360


	//----- nvinfo : EIATTR_CBANK_PARAM_SIZE
	.align		4
.L_24:
        /*0084*/ 	.byte	0x03, 0x19
        /*0086*/ 	.short	0x0024


	//----- nvinfo : EIATTR_PARAM_CBANK
	.align		4
        /*0088*/ 	.byte	0x04, 0x0a
        /*008a*/ 	.short	(.L_26 - .L_25)
	.align		4
.L_25:
        /*008c*/ 	.word	index@(.nv.constant0._Z12MatMulkernelIfLi2EEvPT_S1_S1_iii)
        /*0090*/ 	.short	0x0380
        /*0092*/ 	.short	0x0024


	//----- nvinfo : EIATTR_SW_WAR
	.align		4
.L_26:
        /*0094*/ 	.byte	0x04, 0x36
        /*0096*/ 	.short	(.L_28 - .L_27)
.L_27:
        /*0098*/ 	.word	0x00000008
.L_28:


//--------------------- .nv.callgraph             --------------------------
	.section	.nv.callgraph,"",@"SHT_CUDA_CALLGRAPH"
	.align	4
	.sectionentsize	8
	.align		4
        /*0000*/ 	.word	0x00000000
	.align		4
        /*0004*/ 	.word	0xffffffff
	.align		4
        /*0008*/ 	.word	0x00000000
	.align		4
        /*000c*/ 	.word	0xfffffffe
	.align		4
        /*0010*/ 	.word	0x00000000
	.align		4
        /*0014*/ 	.word	0xfffffffd
	.align		4
        /*0018*/ 	.word	0x00000000
	.align		4
        /*001c*/ 	.word	0xfffffffc


//--------------------- .nv.constant4             --------------------------
	.section	.nv.constant4,"a",@progbits
	.align	8
	.align		8
.nv.constant4:
        /*0000*/ 	.dword	A
	.align		8
        /*0008*/ 	.dword	B
	.align		8
        /*0010*/ 	.dword	C


//--------------------- .text._Z12MatMulkernelIfLi2EEvPT_S1_S1_iii --------------------------
	.section	.text._Z12MatMulkernelIfLi2EEvPT_S1_S1_iii,"ax",@progbits
	.align	128
        .global         _Z12MatMulkernelIfLi2EEvPT_S1_S1_iii
        .type           _Z12MatMulkernelIfLi2EEvPT_S1_S1_iii,@function
        .size           _Z12MatMulkernelIfLi2EEvPT_S1_S1_iii,(.L_x_6 - _Z12MatMulkernelIfLi2EEvPT_S1_S1_iii)
        .other          _Z12MatMulkernelIfLi2EEvPT_S1_S1_iii,@"STO_CUDA_ENTRY STV_DEFAULT"
_Z12MatMulkernelIfLi2EEvPT_S1_S1_iii:
.text._Z12MatMulkernelIfLi2EEvPT_S1_S1_iii:
[----:B------:R-:W-:Y:S01]  /*0000*/  LDC R1, c[0x0][0x37c] ;  /* 0x0000df00ff017b82 */ /* 0x000fe20000000800 */
[----:B------:R-:W0:Y:S01]  /*0010*/  LDCU UR9, c[0x0][0x39c] ;  /* 0x00007380ff0977ac */ /* 0x000e220008000800 */
[----:B------:R-:W1:Y:S01]  /*0020*/  S2R R7, SR_CTAID.Y ;  /* 0x0000000000077919 */ /* 0x000e620000002600 */
[----:B------:R-:W-:Y:S01]  /*0030*/  HFMA2 R20, -RZ, RZ, 0, 0 ;  /* 0x00000000ff147431 */ /* 0x000fe200000001ff */
[----:B------:R-:W2:Y:S01]  /*0040*/  LDCU.64 UR10, c[0x0][0x358] ;  /* 0x00006b00ff0a77ac */ /* 0x000ea20008000a00 */
[----:B------:R-:W3:Y:S01]  /*0050*/  S2R R8, SR_CTAID.X ;  /* 0x0000000000087919 */ /* 0x000ee20000002500 */
[----:B------:R-:W4:Y:S01]  /*0060*/  S2R R6, SR_TID.Y ;  /* 0x0000000000067919 */ /* 0x000f220000002200 */
[----:B------:R-:W1:Y:S01]  /*0070*/  S2R R5, SR_TID.X ;  /* 0x0000000000057919 */ /* 0x000e620000002100 */
[----:B0-----:R-:W-:-:S09]  /*0080*/  UISETP.GE.AND UP0, UPT, UR9, 0x2, UPT ;  /* 0x000000020900788c */ /* 0x001fd2000bf06270 */
[----:B--2---:R-:W-:Y:S05]  /*0090*/  BRA.U !UP0, `(.L_x_0) ;  /* 0x0000001108947547 */ /* 0x004fea000b800000 */
[----:B------:R-:W0:Y:S01]  /*00a0*/  S2UR UR7, SR_CgaCtaId ;  /* 0x00000000000779c3 */ /* 0x000e220000008800 */
[----:B------:R-:W-:Y:S01]  /*00b0*/  ULEA.HI UR4, UR9, UR9, URZ, 0x1 ;  /* 0x0000000909047291 */ /* 0x000fe2000f8f08ff */
[----:B-1--4-:R-:W-:Y:S01]  /*00c0*/  LEA R14, R7, R6, 0x1 ;  /* 0x00000006070e7211 */ /* 0x012fe200078e08ff */
[----:B------:R-:W-:Y:S01]  /*00d0*/  UMOV UR5, 0x400 ;  /* 0x0000040000057882 */ /* 0x000fe20000000000 */
[----:B------:R-:W-:Y:S01]  /*00e0*/  MOV R20, RZ ;  /* 0x000000ff00147202 */ /* 0x000fe20000000f00 */
[----:B------:R-:W-:Y:S01]  /*00f0*/  USHF.R.S32.HI UR4, URZ, 0x1, UR4 ;  /* 0x00000001ff047899 */ /* 0x000fe20008011404 */
[----:B------:R-:W-:Y:S01]  /*0100*/  MOV R3, RZ ;  /* 0x000000ff00037202 */ /* 0x000fe20000000f00 */
[----:B------:R-:W-:Y:S01]  /*0110*/  UIADD3 UR6, UPT, UPT, UR5, 0x10, URZ ;  /* 0x0000001005067890 */ /* 0x000fe2000fffe0ff */
[----:B------:R-:W-:Y:S01]  /*0120*/  IMAD R14, R14, UR9, R5 ;  /* 0x000000090e0e7c24 */ /* 0x000fe2000f8e0205 */
[----:B------:R-:W-:-:S04]  /*0130*/  UIADD3 UR8, UPT, UPT, UR4, -0x1, URZ ;  /* 0xffffffff04087890 */ /* 0x000fc8000fffe0ff */
[----:B------:R-:W-:Y:S02]  /*0140*/  UISETP.GE.U32.AND UP0, UPT, UR8, 0x7, UPT ;  /* 0x000000070800788c */ /* 0x000fe4000bf06070 */
[----:B0-----:R-:W-:Y:S02]  /*0150*/  ULEA UR6, UR7, UR6, 0x18 ;  /* 0x0000000607067291 */ /* 0x001fe4000f8ec0ff */
[----:B------:R-:W-:-:S04]  /*0160*/  ULEA UR5, UR7, UR5, 0x18 ;  /* 0x0000000507057291 */ /* 0x000fc8000f8ec0ff */
[C---:B------:R-:W-:Y:S02]  /*0170*/  LEA R10, R6.reuse, UR6, 0x3 ;  /* 0x00000006060a7c11 */ /* 0x040fe4000f8e18ff */
[----:B------:R-:W-:Y:S02]  /*0180*/  LEA R12, R6, UR5, 0x3 ;  /* 0x00000005060c7c11 */ /* 0x000fe4000f8e18ff */
[----:B------:R-:W-:Y:S01]  /*0190*/  LEA R10, R5, R10, 0x2 ;  /* 0x0000000a050a7211 */ /* 0x000fe200078e10ff */
[----:B------:R-:W-:Y:S06]  /*01a0*/  BRA.U !UP0, `(.L_x_1) ;  /* 0x00000009083c7547 */ /* 0x000fec000b800000 */
[----:B------:R-:W0:Y:S01]  /*01b0*/  LDC R4, c[0x0][0x3a0] ;  /* 0x0000e800ff047b82 */ /* 0x000e220000000800 */
[C---:B------:R-:W-:Y:S01]  /*01c0*/  IADD3 R9, PT, PT, R6.reuse, 0xe, RZ ;  /* 0x0000000e06097810 */ /* 0x040fe20007ffe0ff */
[----:B------:R-:W-:Y:S01]  /*01d0*/  ULOP3.LUT UR5, UR4, 0x3ffffff8, URZ, 0xc0, !UPT ;  /* 0x3ffffff804057892 */ /* 0x000fe2000f8ec0ff */
[C---:B------:R-:W-:Y:S02]  /*01e0*/  IADD3 R15, PT, PT, R6.reuse, 0x8, RZ ;  /* 0x00000008060f7810 */ /* 0x040fe40007ffe0ff */
[C---:B------:R-:W-:Y:S01]  /*01f0*/  IADD3 R11, PT, PT, R6.reuse, 0xc, RZ ;  /* 0x0000000c060b7810 */ /* 0x040fe20007ffe0ff */
[----:B------:R-:W-:Y:S01]  /*0200*/  UIADD3 UR5, UPT, UPT, -UR5, URZ, URZ ;  /* 0x000000ff05057290 */ /* 0x000fe2000fffe1ff */
[C---:B------:R-:W-:Y:S02]  /*0210*/  IADD3 R13, PT, PT, R6.reuse, 0xa, RZ ;  /* 0x0000000a060d7810 */ /* 0x040fe40007ffe0ff */
[C---:B------:R-:W-:Y:S02]  /*0220*/  IADD3 R21, PT, PT, R6.reuse, 0x2, RZ ;  /* 0x0000000206157810 */ /* 0x040fe40007ffe0ff */
[----:B------:R-:W-:-:S02]  /*0230*/  IADD3 R16, PT, PT, R6, 0x6, RZ ;  /* 0x0000000606107810 */ /* 0x000fc40007ffe0ff */
[----:B------:R-:W-:Y:S02]  /*0240*/  IADD3 R18, PT, PT, R6, 0x4, RZ ;  /* 0x0000000406127810 */ /* 0x000fe40007ffe0ff */
[----:B------:R-:W-:Y:S02]  /*0250*/  MOV R20, RZ ;  /* 0x000000ff00147202 */ /* 0x000fe40000000f00 */
[----:B------:R-:W-:Y:S02]  /*0260*/  MOV R3, R14 ;  /* 0x0000000e00037202 */ /* 0x000fe40000000f00 */
[C---:B------:R-:W-:Y:S02]  /*0270*/  LEA R2, R5.reuse, R12, 0x2 ;  /* 0x0000000c05027211 */ /* 0x040fe400078e10ff */
[----:B------:R-:W-:Y:S01]  /*0280*/  LEA R0, R5, UR6, 0x2 ;  /* 0x0000000605007c11 */ /* 0x000fe2000f8e10ff */
[-CC-:B0-----:R-:W-:Y:S02]  /*0290*/  IMAD R9, R9, R4.reuse, R5.reuse ;  /* 0x0000000409097224 */ /* 0x181fe400078e0205 */
[----:B------:R-:W-:-:S02]  /*02a0*/  IMAD R15, R15, R4, R5 ;  /* 0x000000040f0f7224 */ /* 0x000fc400078e0205 */
[-CC-:B------:R-:W-:Y:S01]  /*02b0*/  IMAD R11, R11, R4.reuse, R5.reuse ;  /* 0x000000040b0b7224 */ /* 0x180fe200078e0205 */
[C---:B---3--:R-:W-:Y:S01]  /*02c0*/  LEA R27, R8.reuse, R9, 0x1 ;  /* 0x00000009081b7211 */ /* 0x048fe200078e08ff */
[-CC-:B------:R-:W-:Y:S01]  /*02d0*/  IMAD R13, R13, R4.reuse, R5.reuse ;  /* 0x000000040d0d7224 */ /* 0x180fe200078e0205 */
[C---:B------:R-:W-:Y:S01]  /*02e0*/  LEA R9, R8.reuse, R15, 0x1 ;  /* 0x0000000f08097211 */ /* 0x040fe200078e08ff */
[-CC-:B------:R-:W-:Y:S01]  /*02f0*/  IMAD R21, R21, R4.reuse, R5.reuse ;  /* 0x0000000415157224 */ /* 0x180fe200078e0205 */
[----:B------:R-:W-:Y:S01]  /*0300*/  LEA R25, R8, R11, 0x1 ;  /* 0x0000000b08197211 */ /* 0x000fe200078e08ff */
[-CC-:B------:R-:W-:Y:S01]  /*0310*/  IMAD R17, R16, R4.reuse, R5.reuse ;  /* 0x0000000410117224 */ /* 0x180fe200078e0205 */
[----:B------:R-:W-:Y:S01]  /*0320*/  LEA R23, R8, R13, 0x1 ;  /* 0x0000000d08177211 */ /* 0x000fe200078e08ff */
[-CC-:B------:R-:W-:Y:S01]  /*0330*/  IMAD R19, R18, R4.reuse, R5.reuse ;  /* 0x0000000412137224 */ /* 0x180fe200078e0205 */
[----:B------:R-:W-:Y:S01]  /*0340*/  LEA R15, R8, R21, 0x1 ;  /* 0x00000015080f7211 */ /* 0x000fe200078e08ff */
[----:B------:R-:W-:Y:S01]  /*0350*/  IMAD R29, R6, R4, R5 ;  /* 0x00000004061d7224 */ /* 0x000fe200078e0205 */
[----:B------:R-:W-:-:S02]  /*0360*/  LEA R11, R8, R17, 0x1 ;  /* 0x00000011080b7211 */ /* 0x000fc400078e08ff */
[C---:B------:R-:W-:Y:S02]  /*0370*/  LEA R13, R8.reuse, R19, 0x1 ;  /* 0x00000013080d7211 */ /* 0x040fe400078e08ff */
[----:B------:R-:W-:-:S07]  /*0380*/  LEA R21, R8, R29, 0x1 ;  /* 0x0000001d08157211 */ /* 0x000fce00078e08ff */
.L_x_2:
[----:B------:R-:W0:Y:S08]  /*0390*/  LDC.64 R28, c[0x0][0x380] ;  /* 0x0000e000ff1c7b82 */ /* 0x000e300000000a00 */
[----:B------:R-:W1:Y:S01]  /*03a0*/  LDC.64 R18, c[0x0][0x388] ;  /* 0x0000e200ff127b82 */ /* 0x000e620000000a00 */
[----:B0-----:R-:W-:-:S05]  /*03b0*/  IMAD.WIDE R28, R3, 0x4, R28 ;  /* 0x00000004031c7825 */ /* 0x001fca00078e021c */
[----:B------:R-:W2:Y:S01]  /*03c0*/  LDG.E R22, desc[UR10][R28.64] ;  /* 0x0000000a1c167981 */ /* 0x000ea2000c1e1900 */
[----:B-1----:R-:W-:-:S05]  /*03d0*/  IMAD.WIDE R16, R21, 0x4, R18 ;  /* 0x0000000415107825 */ /* 0x002fca00078e0212 */
[----:B------:R-:W3:Y:S04]  /*03e0*/  LDG.E R24, desc[UR10][R16.64] ;  /* 0x0000000a10187981 */ /* 0x000ee8000c1e1900 */
[----:B--2---:R-:W-:Y:S04]  /*03f0*/  STS [R2], R22 ;  /* 0x0000001602007388 */ /* 0x004fe80000000800 */
[----:B---3--:R-:W-:Y:S01]  /*0400*/  STS [R10], R24 ;  /* 0x000000180a007388 */ /* 0x008fe20000000800 */
[----:B------:R-:W-:Y:S06]  /*0410*/  BAR.SYNC.DEFER_BLOCKING 0x0 ;  /* 0x0000000000007b1d */ /* 0x000fec0000010000 */
[----:B------:R-:W-:Y:S04]  /*0420*/  LDS R26, [R0] ;  /* 0x00000000001a7984 */ /* 0x000fe80000000800 */
[----:B------:R-:W0:Y:S02]  /*0430*/  LDS.64 R16, [R12] ;  /* 0x000000000c107984 */ /* 0x000e240000000a00 */
[----:B0-----:R-:W-:-:S02]  /*0440*/  FFMA R20, R16, R26, R20 ;  /* 0x0000001a10147223 */ /* 0x001fc40000000014 */
[----:B------:R-:W0:Y:S01]  /*0450*/  LDS R26, [R0+0x8] ;  /* 0x00000800001a7984 */ /* 0x000e220000000800 */
[----:B------:R-:W-:Y:S06]  /*0460*/  BAR.SYNC.DEFER_BLOCKING 0x0 ;  /* 0x0000000000007b1d */ /* 0x000fec0000010000 */
[----:B------:R-:W2:Y:S01]  /*0470*/  LDG.E R22, desc[UR10][R28.64+0x8] ;  /* 0x0000080a1c167981 */ /* 0x000ea2000c1e1900 */
[----:B0-----:R-:W-:Y:S01]  /*0480*/  FFMA R20, R26, R17, R20 ;  /* 0x000000111a147223 */ /* 0x001fe20000000014 */
[----:B------:R-:W-:-:S05]  /*0490*/  IMAD.WIDE R16, R15, 0x4, R18 ;  /* 0x000000040f107825 */ /* 0x000fca00078e0212 */
        /* <DEDUP_REMOVED lines=60> */
[----:B------:R-:W3:Y:S01]  /*0860*/  LDG.E R26, desc[UR10][R16.64] ;  /* 0x0000000a101a7981 */ /* 0x000ee2000c1e1900 */
[----:B------:R-:W-:-:S03]  /*0870*/  IMAD.WIDE R18, R27, 0x4, R18 ;  /* 0x000000041b127825 */ /* 0x000fc600078e0212 */
        /* <DEDUP_REMOVED lines=8> */
[----:B------:R-:W2:Y:S04]  /*0900*/  LDG.E R29, desc[UR10][R28.64+0x38] ;  /* 0x0000380a1c1d7981 */ /* 0x000ea8000c1e1900 */
[----:B------:R-:W3:Y:S01]  /*0910*/  LDG.E R24, desc[UR10][R18.64] ;  /* 0x0000000a12187981 */ /* 0x000ee2000c1e1900 */
[----:B------:R-:W-:-:S04]  /*0920*/  UIADD3 UR5, UPT, UPT, UR5, 0x8, URZ ;  /* 0x0000000805057890 */ /* 0x000fc8000fffe0ff */
[----:B------:R-:W-:Y:S01]  /*0930*/  UISETP.NE.AND UP0, UPT, UR5, URZ, UPT ;  /* 0x000000ff0500728c */ /* 0x000fe2000bf05270 */
[----:B0-----:R-:W-:Y:S01]  /*0940*/  FFMA R17, R22, R17, R20 ;  /* 0x0000001116117223 */ /* 0x001fe20000000014 */
[----:B------:R-:W-:Y:S02]  /*0950*/  IADD3 R3, PT, PT, R3, 0x10, RZ ;  /* 0x0000001003037810 */ /* 0x000fe40007ffe0ff */
[C---:B------:R-:W-:Y:S02]  /*0960*/  LEA R21, R4.reuse, R21, 0x4 ;  /* 0x0000001504157211 */ /* 0x040fe400078e20ff */
[C---:B------:R-:W-:Y:S02]  /*0970*/  LEA R15, R4.reuse, R15, 0x4 ;  /* 0x0000000f040f7211 */ /* 0x040fe400078e20ff */
[C---:B------:R-:W-:Y:S02]  /*0980*/  LEA R13, R4.reuse, R13, 0x4 ;  /* 0x0000000d040d7211 */ /* 0x040fe400078e20ff */
[----:B------:R-:W-:-:S02]  /*0990*/  LEA R11, R4, R11, 0x4 ;  /* 0x0000000b040b7211 */ /* 0x000fc400078e20ff */
[C---:B------:R-:W-:Y:S02]  /*09a0*/  LEA R9, R4.reuse, R9, 0x4 ;  /* 0x0000000904097211 */ /* 0x040fe400078e20ff */
[C---:B------:R-:W-:Y:S02]  /*09b0*/  LEA R23, R4.reuse, R23, 0x4 ;  /* 0x0000001704177211 */ /* 0x040fe400078e20ff */
[C---:B------:R-:W-:Y:S02]  /*09c0*/  LEA R27, R4.reuse, R27, 0x4 ;  /* 0x0000001b041b7211 */ /* 0x040fe400078e20ff */
[----:B------:R-:W-:Y:S01]  /*09d0*/  LEA R25, R4, R25, 0x4 ;  /* 0x0000001904197211 */ /* 0x000fe200078e20ff */
[----:B--2---:R-:W-:Y:S04]  /*09e0*/  STS [R2], R29 ;  /* 0x0000001d02007388 */ /* 0x004fe80000000800 */
[----:B---3--:R-:W-:Y:S01]  /*09f0*/  STS [R10], R24 ;  /* 0x000000180a007388 */ /* 0x008fe20000000800 */
[----:B------:R-:W-:Y:S06]  /*0a00*/  BAR.SYNC.DEFER_BLOCKING 0x0 ;  /* 0x0000000000007b1d */ /* 0x000fec0000010000 */
[----:B------:R-:W-:Y:S04]  /*0a10*/  LDS R16, [R0] ;  /* 0x0000000000107984 */ /* 0x000fe80000000800 */
[----:B------:R-:W0:Y:S04]  /*0a20*/  LDS.64 R18, [R12] ;  /* 0x000000000c127984 */ /* 0x000e280000000a00 */
[----:B------:R-:W1:Y:S01]  /*0a30*/  LDS R26, [R0+0x8] ;  /* 0x00000800001a7984 */ /* 0x000e620000000800 */
[----:B0-----:R-:W-:-:S04]  /*0a40*/  FFMA R16, R18, R16, R17 ;  /* 0x0000001012107223 */ /* 0x001fc80000000011 */
[----:B-1----:R-:W-:Y:S01]  /*0a50*/  FFMA R20, R26, R19, R16 ;  /* 0x000000131a147223 */ /* 0x002fe20000000010 */
[----:B------:R-:W-:Y:S06]  /*0a60*/  BAR.SYNC.DEFER_BLOCKING 0x0 ;  /* 0x0000000000007b1d */ /* 0x000fec0000010000 */
[----:B------:R-:W-:Y:S05]  /*0a70*/  BRA.U UP0, `(.L_x_2) ;  /* 0xfffffff900447547 */ /* 0x000fea000b83ffff */
[----:B------:R-:W-:-:S06]  /*0a80*/  ULOP3.LUT UR5, UR4, 0x3ffffff8, URZ, 0xc0, !UPT ;  /* 0x3ffffff804057892 */ /* 0x000fcc000f8ec0ff */
[----:B------:R-:W-:-:S07]  /*0a90*/  MOV R3, UR5 ;  /* 0x0000000500037c02 */ /* 0x000fce0008000f00 */
.L_x_1:
[----:B------:R-:W-:-:S09]  /*0aa0*/  ULOP3.LUT UP0, UR5, UR4, 0x7, URZ, 0xc0, !UPT ;  /* 0x0000000704057892 */ /* 0x000fd2000f80c0ff */
[----:B------:R-:W-:Y:S05]  /*0ab0*/  BRA.U !UP0, `(.L_x_0) ;  /* 0x00000009080c7547 */ /* 0x000fea000b800000 */
[----:B------:R-:W-:Y:S01]  /*0ac0*/  UISETP.GE.U32.AND UP0, UPT, UR5, 0x4, UPT ;  /* 0x000000040500788c */ /* 0x000fe2000bf06070 */
[C---:B------:R-:W-:Y:S01]  /*0ad0*/  LEA R2, R5.reuse, R12, 0x2 ;  /* 0x0000000c05027211 */ /* 0x040fe200078e10ff */
[----:B------:R-:W-:Y:S01]  /*0ae0*/  ULOP3.LUT UR7, UR4, 0x3, URZ, 0xc0, !UPT ;  /* 0x0000000304077892 */ /* 0x000fe2000f8ec0ff */
[----:B------:R-:W-:-:S03]  /*0af0*/  LEA R0, R5, UR6, 0x2 ;  /* 0x0000000605007c11 */ /* 0x000fc6000f8e10ff */
[----:B------:R-:W-:-:S03]  /*0b00*/  UISETP.NE.AND UP1, UPT, UR7, URZ, UPT ;  /* 0x000000ff0700728c */ /* 0x000fc6000bf25270 */
[----:B------:R-:W-:Y:S08]  /*0b10*/  BRA.U !UP0, `(.L_x_3) ;  /* 0x0000000508007547 */ /* 0x000ff0000b800000 */
[----:B------:R-:W0:Y:S01]  /*0b20*/  LDC.64 R18, c[0x0][0x380] ;  /* 0x0000e000ff127b82 */ /* 0x000e220000000a00 */
[----:B------:R-:W1:Y:S01]  /*0b30*/  LDCU UR5, c[0x0][0x3a0] ;  /* 0x00007400ff0577ac */ /* 0x000e620008000800 */
[C---:B------:R-:W-:Y:S02]  /*0b40*/  LEA R28, R3.reuse, R6, 0x1 ;  /* 0x00000006031c7211 */ /* 0x040fe400078e08ff */
[----:B---3--:R-:W-:Y:S02]  /*0b50*/  LEA R13, R8, R5, 0x1 ;  /* 0x00000005080d7211 */ /* 0x008fe400078e08ff */
[----:B------:R-:W-:Y:S02]  /*0b60*/  LEA R9, R3, R14, 0x1 ;  /* 0x0000000e03097211 */ /* 0x000fe400078e08ff */
[----:B------:R-:W2:Y:S01]  /*0b70*/  LDC.64 R22, c[0x0][0x388] ;  /* 0x0000e200ff167b82 */ /* 0x000ea20000000a00 */
[----:B-1----:R-:W-:Y:S02]  /*0b80*/  IMAD R25, R28, UR5, R13 ;  /* 0x000000051c197c24 */ /* 0x002fe4000f8e020d */
[----:B0-----:R-:W-:-:S05]  /*0b90*/  IMAD.WIDE R18, R9, 0x4, R18 ;  /* 0x0000000409127825 */ /* 0x001fca00078e0212 */
[----:B------:R-:W3:Y:S01]  /*0ba0*/  LDG.E R9, desc[UR10][R18.64] ;  /* 0x0000000a12097981 */ /* 0x000ee2000c1e1900 */
[----:B--2---:R-:W-:-:S06]  /*0bb0*/  IMAD.WIDE R24, R25, 0x4, R22 ;  /* 0x0000000419187825 */ /* 0x004fcc00078e0216 */
[----:B------:R-:W2:Y:S01]  /*0bc0*/  LDG.E R25, desc[UR10][R24.64] ;  /* 0x0000000a18197981 */ /* 0x000ea2000c1e1900 */
[----:B------:R-:W-:-:S05]  /*0bd0*/  IADD3 R4, PT, PT, R28, 0x2, RZ ;  /* 0x000000021c047810 */ /* 0x000fca0007ffe0ff */
[----:B------:R-:W-:-:S04]  /*0be0*/  IMAD R27, R4, UR5, R13 ;  /* 0x00000005041b7c24 */ /* 0x000fc8000f8e020d */
[----:B------:R-:W-:Y:S01]  /*0bf0*/  IMAD.WIDE R26, R27, 0x4, R22 ;  /* 0x000000041b1a7825 */ /* 0x000fe200078e0216 */
[----:B---3--:R-:W-:Y:S04]  /*0c00*/  STS [R2], R9 ;  /* 0x0000000902007388 */ /* 0x008fe80000000800 */
[----:B--2---:R-:W-:Y:S01]  /*0c10*/  STS [R10], R25 ;  /* 0x000000190a007388 */ /* 0x004fe20000000800 */
[----:B------:R-:W-:Y:S06]  /*0c20*/  BAR.SYNC.DEFER_BLOCKING 0x0 ;  /* 0x0000000000007b1d */ /* 0x000fec0000010000 */
[----:B------:R-:W-:Y:S04]  /*0c30*/  LDS R11, [R0] ;  /* 0x00000000000b7984 */ /* 0x000fe80000000800 */
[----:B------:R-:W-:Y:S04]  /*0c40*/  LDS R4, [R0+0x8] ;  /* 0x0000080000047984 */ /* 0x000fe80000000800 */
[----:B------:R-:W0:Y:S01]  /*0c50*/  LDS.64 R16, [R12] ;  /* 0x000000000c107984 */ /* 0x000e220000000a00 */
[----:B------:R-:W-:Y:S06]  /*0c60*/  BAR.SYNC.DEFER_BLOCKING 0x0 ;  /* 0x0000000000007b1d */ /* 0x000fec0000010000 */
[----:B------:R-:W2:Y:S04]  /*0c70*/  LDG.E R15, desc[UR10][R18.64+0x8] ;  /* 0x0000080a120f7981 */ /* 0x000ea8000c1e1900 */
[----:B------:R-:W3:Y:S01]  /*0c80*/  LDG.E R27, desc[UR10][R26.64] ;  /* 0x0000000a1a1b7981 */ /* 0x000ee2000c1e1900 */
[----:B------:R-:W-:-:S05]  /*0c90*/  IADD3 R24, PT, PT, R28, 0x4, RZ ;  /* 0x000000041c187810 */ /* 0x000fca0007ffe0ff */
[----:B------:R-:W-:Y:S02]  /*0ca0*/  IMAD R21, R24, UR5, R13 ;  /* 0x0000000518157c24 */ /* 0x000fe4000f8e020d */
[----:B0-----:R-:W-:Y:S02]  /*0cb0*/  FFMA R9, R16, R11, R20 ;  /* 0x0000000b10097223 */ /* 0x001fe40000000014 */
[----:B------:R-:W-:Y:S01]  /*0cc0*/  IMAD.WIDE R24, R21, 0x4, R22 ;  /* 0x0000000415187825 */ /* 0x000fe200078e0216 */
[----:B--2---:R-:W-:Y:S04]  /*0cd0*/  STS [R2], R15 ;  /* 0x0000000f02007388 */ /* 0x004fe80000000800 */
[----:B---3--:R-:W-:Y:S01]  /*0ce0*/  STS [R10], R27 ;  /* 0x0000001b0a007388 */ /* 0x008fe20000000800 */
        /* <DEDUP_REMOVED lines=8> */
[----:B------:R-:W-:-:S04]  /*0d70*/  IMAD R13, R28, UR5, R13 ;  /* 0x000000051c0d7c24 */ /* 0x000fc8000f8e020d */
[----:B------:R-:W-:Y:S01]  /*0d80*/  IMAD.WIDE R22, R13, 0x4, R22 ;  /* 0x000000040d167825 */ /* 0x000fe200078e0216 */
[----:B--2---:R-:W-:Y:S04]  /*0d90*/  STS [R2], R29 ;  /* 0x0000001d02007388 */ /* 0x004fe80000000800 */
[----:B---3--:R-:W-:Y:S01]  /*0da0*/  STS [R10], R25 ;  /* 0x000000190a007388 */ /* 0x008fe20000000800 */
[----:B------:R-:W-:Y:S06]  /*0db0*/  BAR.SYNC.DEFER_BLOCKING 0x0 ;  /* 0x0000000000007b1d */ /* 0x000fec0000010000 */
[----:B------:R-:W-:Y:S04]  /*0dc0*/  LDS R13, [R0] ;  /* 0x00000000000d7984 */ /* 0x000fe80000000800 */
[----:B------:R-:W-:Y:S04]  /*0dd0*/  LDS R28, [R0+0x8] ;  /* 0x00000800001c7984 */ /* 0x000fe80000000800 */
[----:B------:R-:W1:Y:S01]  /*0de0*/  LDS.64 R26, [R12] ;  /* 0x000000000c1a7984 */ /* 0x000e620000000a00 */
[----:B------:R-:W-:Y:S06]  /*0df0*/  BAR.SYNC.DEFER_BLOCKING 0x0 ;  /* 0x0000000000007b1d */ /* 0x000fec0000010000 */
[----:B------:R-:W2:Y:S04]  /*0e00*/  LDG.E R19, desc[UR10][R18.64+0x18] ;  /* 0x0000180a12137981 */ /* 0x000ea8000c1e1900 */
[----:B------:R-:W3:Y:S01]  /*0e10*/  LDG.E R23, desc[UR10][R22.64] ;  /* 0x0000000a16177981 */ /* 0x000ee2000c1e1900 */
[----:B------:R-:W-:-:S04]  /*0e20*/  FFMA R9, R4, R17, R9 ;  /* 0x0000001104097223 */ /* 0x000fc80000000009 */
[----:B0-----:R-:W-:-:S04]  /*0e30*/  FFMA R9, R20, R11, R9 ;  /* 0x0000000b14097223 */ /* 0x001fc80000000009 */
[----:B------:R-:W-:-:S04]  /*0e40*/  FFMA R9, R16, R21, R9 ;  /* 0x0000001510097223 */ /* 0x000fc80000000009 */
[----:B-1----:R-:W-:-:S04]  /*0e50*/  FFMA R9, R26, R13, R9 ;  /* 0x0000000d1a097223 */ /* 0x002fc80000000009 */
[----:B------:R-:W-:Y:S01]  /*0e60*/  FFMA R9, R28, R27, R9 ;  /* 0x0000001b1c097223 */ /* 0x000fe20000000009 */
[----:B------:R-:W-:-:S04]  /*0e70*/  LEA R3, R3, -R3, 0x1 ;  /* 0x8000000303037211 */ /* 0x000fc800078e08ff */
[----:B------:R-:W-:Y:S01]  /*0e80*/  IADD3 R3, PT, PT, R3, 0x4, RZ ;  /* 0x0000000403037810 */ /* 0x000fe20007ffe0ff */
        /* <DEDUP_REMOVED lines=9> */
.L_x_3:
[----:B------:R-:W-:Y:S05]  /*0f20*/  BRA.U !UP1, `(.L_x_0) ;  /* 0x0000000109f07547 */ /* 0x000fea000b800000 */
[----:B------:R-:W-:Y:S01]  /*0f30*/  UISETP.NE.AND UP0, UPT, UR7, 0x1, UPT ;  /* 0x000000010700788c */ /* 0x000fe2000bf05270 */
[----:B---3--:R-:W-:Y:S01]  /*0f40*/  LEA R4, R8, R5, 0x1 ;  /* 0x0000000508047211 */ /* 0x008fe200078e08ff */
[----:B------:R-:W-:-:S04]  /*0f50*/  ULOP3.LUT UR4, UR4, 0x1, URZ, 0xc0, !UPT ;  /* 0x0000000104047892 */ /* 0x000fc8000f8ec0ff */
[----:B------:R-:W-:-:S03]  /*0f60*/  UISETP.NE.U32.AND UP1, UPT, UR4, 0x1, UPT ;  /* 0x000000010400788c */ /* 0x000fc6000bf25070 */
[----:B------:R-:W-:Y:S08]  /*0f70*/  BRA.U !UP0, `(.L_x_4) ;  /* 0x00000001088c7547 */ /* 0x000ff0000b800000 */
[----:B------:R-:W0:Y:S01]  /*0f80*/  LDC.64 R16, c[0x0][0x380] ;  /* 0x0000e000ff107b82 */ /* 0x000e220000000a00 */
[----:B------:R-:W1:Y:S01]  /*0f90*/  LDCU UR4, c[0x0][0x3a0] ;  /* 0x00007400ff0477ac */ /* 0x000e620008000800 */
[C---:B------:R-:W-:Y:S02]  /*0fa0*/  LEA R11, R3.reuse, R6, 0x1 ;  /* 0x00000006030b7211 */ /* 0x040fe400078e08ff */
[----:B------:R-:W-:-:S04]  /*0fb0*/  LEA R9, R3, R14, 0x1 ;  /* 0x0000000e03097211 */ /* 0x000fc800078e08ff */
        /* <DEDUP_REMOVED lines=18> */
[----:B0-----:R-:W-:-:S04]  /*10e0*/  FFMA R24, R24, R11, R20 ;  /* 0x0000000b18187223 */ /* 0x001fc80000000014 */
        /* <DEDUP_REMOVED lines=12> */
.L_x_4:
[----:B------:R-:W-:Y:S05]  /*11b0*/  BRA.U UP1, `(.L_x_0) ;  /* 0x00000001014c7547 */ /* 0x000fea000b800000 */
[----:B------:R-:W0:Y:S01]  /*11c0*/  LDC.64 R18, c[0x0][0x380] ;  /* 0x0000e000ff127b82 */ /* 0x000e220000000a00 */
[----:B------:R-:W1:Y:S01]  /*11d0*/  LDCU UR4, c[0x0][0x3a0] ;  /* 0x00007400ff0477ac */ /* 0x000e620008000800 */
[C---:B------:R-:W-:Y:S02]  /*11e0*/  LEA R9, R3.reuse, R6, 0x1 ;  /* 0x0000000603097211 */ /* 0x040fe400078e08ff */
[----:B------:R-:W-:-:S04]  /*11f0*/  LEA R3, R3, R14, 0x1 ;  /* 0x0000000e03037211 */ /* 0x000fc800078e08ff */
[----:B------:R-:W2:Y:S01]  /*1200*/  LDC.64 R16, c[0x0][0x388] ;  /* 0x0000e200ff107b82 */ /* 0x000ea20000000a00 */
[----:B-1----:R-:W-:Y:S02]  /*1210*/  IMAD R9, R9, UR4, R4 ;  /* 0x0000000409097c24 */ /* 0x002fe4000f8e0204 */
[----:B0-----:R-:W-:-:S06]  /*1220*/  IMAD.WIDE R18, R3, 0x4, R18 ;  /* 0x0000000403127825 */ /* 0x001fcc00078e0212 */
[----:B------:R-:W3:Y:S01]  /*1230*/  LDG.E R19, desc[UR10][R18.64] ;  /* 0x0000000a12137981 */ /* 0x000ee2000c1e1900 */
[----:B--2---:R-:W-:-:S06]  /*1240*/  IMAD.WIDE R16, R9, 0x4, R16 ;  /* 0x0000000409107825 */ /* 0x004fcc00078e0210 */
[----:B------:R-:W2:Y:S04]  /*1250*/  LDG.E R17, desc[UR10][R16.64] ;  /* 0x0000000a10117981 */ /* 0x000ea8000c1e1900 */
[----:B---3--:R-:W-:Y:S04]  /*1260*/  STS [R2], R19 ;  /* 0x0000001302007388 */ /* 0x008fe80000000800 */
[----:B--2---:R-:W-:Y:S01]  /*1270*/  STS [R10], R17 ;  /* 0x000000110a007388 */ /* 0x004fe20000000800 */
[----:B------:R-:W-:Y:S06]  /*1280*/  BAR.SYNC.DEFER_BLOCKING 0x0 ;  /* 0x0000000000007b1d */ /* 0x000fec0000010000 */
[----:B------:R-:W-:Y:S04]  /*1290*/  LDS R3, [R0] ;  /* 0x0000000000037984 */ /* 0x000fe80000000800 */
[----:B------:R-:W0:Y:S04]  /*12a0*/  LDS.64 R12, [R12] ;  /* 0x000000000c0c7984 */ /* 0x000e280000000a00 */
[----:B------:R-:W1:Y:S01]  /*12b0*/  LDS R9, [R0+0x8] ;  /* 0x0000080000097984 */ /* 0x000e620000000800 */
[----:B0-----:R-:W-:-:S04]  /*12c0*/  FFMA R20, R12, R3, R20 ;  /* 0x000000030c147223 */ /* 0x001fc80000000014 */
[----:B-1----:R-:W-:Y:S01]  /*12d0*/  FFMA R20, R9, R13, R20 ;  /* 0x0000000d09147223 */ /* 0x002fe20000000014 */
[----:B------:R-:W-:Y:S06]  /*12e0*/  BAR.SYNC.DEFER_BLOCKING 0x0 ;  /* 0x0000000000007b1d */ /* 0x000fec0000010000 */
.L_x_0:
[----:B------:R-:W0:Y:S01]  /*12f0*/  LDC.64 R2, c[0x0][0x390] ;  /* 0x0000e400ff027b82 */ /* 0x000e220000000a00 */
[----:B------:R-:W2:Y:S01]  /*1300*/  LDCU UR4, c[0x0][0x3a0] ;  /* 0x00007400ff0477ac */ /* 0x000ea20008000800 */
[----:B-1-3--:R-:W-:Y:S02]  /*1310*/  LEA R5, R8, R5, 0x1 ;  /* 0x0000000508057211 */ /* 0x00afe400078e08ff */
[----:B----4-:R-:W-:-:S05]  /*1320*/  LEA R6, R7, R6, 0x1 ;  /* 0x0000000607067211 */ /* 0x010fca00078e08ff */
[----:B--2---:R-:W-:-:S04]  /*1330*/  IMAD R5, R6, UR4, R5 ;  /* 0x0000000406057c24 */ /* 0x004fc8000f8e0205 */
[----:B0-----:R-:W-:-:S05]  /*1340*/  IMAD.WIDE R2, R5, 0x4, R2 ;  /* 0x0000000405027825 */ /* 0x001fca00078e0202 */
[----:B------:R-:W-:Y:S01]  /*1350*/  STG.E desc[UR10][R2.64], R20 ;  /* 0x0000001402007986 */ /* 0x000fe2000c10190a */
[----:B------:R-:W-:Y:S05]  /*1360*/  EXIT ;  /* 0x000000000000794d */ /* 0x000fea0003800000 */
.L_x_5:
[----:B------:R-:W-:-:S00]  /*1370*/  BRA `(.L_x_5) ;  /* 0xfffffffc00fc7947 */ /* 0x000fc0000383ffff */
[----:B------:R-:W-:-:S00]  /*1380*/  NOP ;  /* 0x0000000000007918 */ /* 0x000fc00000000000 */
[----:B------:R-:W-:-:S00]  /*1390*/  NOP ;  /* 0x0000000000007918 */ /* 0x000fc00000000000 */
[----:B------:R-:W-:-:S00]  /*13a0*/  NOP ;  /* 0x0000000000007918 */ /* 0x000fc00000000000 */
[----:B------:R-:W-:-:S00]  /*13b0*/  NOP ;  /* 0x0000000000007918 */ /* 0x000fc00000000000 */
[----:B------:R-:W-:-:S00]  /*13c0*/  NOP ;  /* 0x0000000000007918 */ /* 0x000fc00000000000 */
[----:B------:R-:W-:-:S00]  /*13d0*/  NOP ;  /* 0x0000000000007918 */ /* 0x000fc00000000000 */
[----:B------:R-:W-:-:S00]  /*13e0*/  NOP ;  /* 0x0000000000007918 */ /* 0x000fc00000000000 */
[----:B------:R-:W-:-:S00]  /*13f0*/  NOP ;  /* 0x0000000000007918 */ /* 0x000fc00000000000 */
.L_x_6:


//--------------------- .nv.shared._Z12MatMulkernelIfLi2EEvPT_S1_S1_iii --------------------------
	.section	.nv.shared._Z12MatMulkernelIfLi2EEvPT_S1_S1_iii,"aw",@nobits
	.sectionflags	@""
	.align	4
.nv.shared._Z12MatMulkernelIfLi2EEvPT_S1_S1_iii:
	.zero		1056


//--------------------- .nv.shared.reserved.0     --------------------------
	.section	.nv.shared.reserved.0,"aw",@nobits
	.weak		__nv_reservedSMEM_offset_0_alias
	.size		__nv_reservedSMEM_offset_0_alias, 0, 64
	.other		__nv_reservedSMEM_offset_0_alias,@"STO_CUDA_RESERVED_SHARED STV_DEFAULT"
__nv_reservedSMEM_offset_0_alias:
	.zero		0
	.zero		64


//--------------------- .nv.global                --------------------------
	.section	.nv.global,"aw",@nobits
	.align	4
.nv.global:
	.type		C,@object
	.size		C,(A - C)
	.other		C,@"STV_DEFAULT STO_CUDA_MANAGED"
C:
	.zero		96
	.type		A,@object
	.size		A,(B - A)
	.other		A,@"STV_DEFAULT STO_CUDA_MANAGED"
A:
	.zero		128
	.type		B,@object
	.size		B,(.L_1 - B)
	.other		B,@"STV_DEFAULT STO_CUDA_MANAGED"
B:
	.zero		192
.L_1:


//--------------------- .nv.constant0._Z12MatMulkernelIfLi2EEvPT_S1_S1_iii --------------------------
	.section	.nv.constant0._Z12MatMulkernelIfLi2EEvPT_S1_S1_iii,"a",@progbits
	.sectionflags	@""
	.align	4
.nv.constant0._Z12MatMulkernelIfLi2EEvPT_S1_S1_iii:
	.zero		932


//--------------------- SYMBOLS --------------------------

	.type		.nv.reservedSmem.offset0,@object
	.size		.nv.reservedSmem.offset0,0x4
	.type		.nv.reservedSmem.cap,@object
	.size		.nv.reservedSmem.cap,0x4
